//
// Generated by NVIDIA NVVM Compiler
//
// Compiler Build ID: CL-36424714
// Cuda compilation tools, release 13.0, V13.0.88
// Based on NVVM 20.0.0
//

.version 9.0
.target sm_100
.address_size 64

	// .globl	_Z18center_crop_kernelyPfiiii

.visible .entry _Z18center_crop_kernelyPfiiii(
	.param .u64 _Z18center_crop_kernelyPfiiii_param_0,
	.param .u64 .ptr .align 1 _Z18center_crop_kernelyPfiiii_param_1,
	.param .u32 _Z18center_crop_kernelyPfiiii_param_2,
	.param .u32 _Z18center_crop_kernelyPfiiii_param_3,
	.param .u32 _Z18center_crop_kernelyPfiiii_param_4,
	.param .u32 _Z18center_crop_kernelyPfiiii_param_5
)
{
	.reg .pred 	%p<4>;
	.reg .b16 	%rs<7>;
	.reg .b32 	%r<31>;
	.reg .b32 	%f<9>;
	.reg .b64 	%rd<9>;

	ld.param.u64 	%rd1, [_Z18center_crop_kernelyPfiiii_param_0];
	ld.param.u64 	%rd2, [_Z18center_crop_kernelyPfiiii_param_1];
	ld.param.u32 	%r3, [_Z18center_crop_kernelyPfiiii_param_2];
	ld.param.u32 	%r4, [_Z18center_crop_kernelyPfiiii_param_3];
	ld.param.u32 	%r5, [_Z18center_crop_kernelyPfiiii_param_4];
	ld.param.u32 	%r7, [_Z18center_crop_kernelyPfiiii_param_5];
	mov.u32 	%r8, %ctaid.x;
	mov.u32 	%r9, %ntid.x;
	mov.u32 	%r10, %tid.x;
	mad.lo.s32 	%r1, %r8, %r9, %r10;
	mov.u32 	%r11, %ctaid.y;
	mov.u32 	%r12, %ntid.y;
	mov.u32 	%r13, %tid.y;
	mad.lo.s32 	%r14, %r11, %r12, %r13;
	setp.ge.s32 	%p1, %r1, %r5;
	setp.ge.s32 	%p2, %r14, %r7;
	or.pred  	%p3, %p1, %p2;
	@%p3 bra 	$L__BB0_2;
	cvta.to.global.u64 	%rd3, %rd2;
	sub.s32 	%r15, %r3, %r5;
	shr.u32 	%r16, %r15, 31;
	add.s32 	%r17, %r15, %r16;
	shr.s32 	%r18, %r17, 1;
	sub.s32 	%r19, %r4, %r7;
	shr.u32 	%r20, %r19, 31;
	add.s32 	%r21, %r19, %r20;
	shr.s32 	%r22, %r21, 1;
	add.s32 	%r23, %r18, %r1;
	cvt.rn.f32.s32 	%f1, %r23;
	add.s32 	%r24, %r22, %r14;
	cvt.rn.f32.s32 	%f2, %r24;
	tex.2d.v4.u32.f32 	{%r25, %r26, %r27, %r28}, [%rd1, {%f1, %f2}];
	cvt.u16.u32 	%rs1, %r25;
	and.b16  	%rs2, %rs1, 255;
	cvt.u16.u32 	%rs3, %r26;
	and.b16  	%rs4, %rs3, 255;
	cvt.u16.u32 	%rs5, %r27;
	and.b16  	%rs6, %rs5, 255;
	cvt.rn.f32.u16 	%f3, %rs6;
	div.rn.f32 	%f4, %f3, 0f437F0000;
	cvt.rn.f32.u16 	%f5, %rs4;
	div.rn.f32 	%f6, %f5, 0f437F0000;
	cvt.rn.f32.u16 	%f7, %rs2;
	div.rn.f32 	%f8, %f7, 0f437F0000;
	mul.lo.s32 	%r29, %r7, %r5;
	mad.lo.s32 	%r30, %r5, %r14, %r1;
	mul.wide.s32 	%rd4, %r30, 4;
	add.s64 	%rd5, %rd3, %rd4;
	st.global.f32 	[%rd5], %f4;
	mul.wide.s32 	%rd6, %r29, 4;
	add.s64 	%rd7, %rd5, %rd6;
	st.global.f32 	[%rd7], %f6;
	add.s64 	%rd8, %rd7, %rd6;
	st.global.f32 	[%rd8], %f8;
$L__BB0_2:
	ret;

}


// ===== COMPILED SASS (sm_100) =====

	.target	sm_100

	.elftype	@"ET_EXEC"


//--------------------- .note.nv.tkinfo           --------------------------
	.section	.note.nv.tkinfo,"",@"SHT_NOTE"
	.sectionflags	@"SHF_NOTE_NV_TKINFO"
	.tkinfo
        /*0018*/ 	.word	0x00000002
        /*0030*/ 	.string	""
        /*0030*/ 	.string	"ptxas"
        /*0030*/ 	.string	"Cuda compilation tools, release 13.0, V13.0.88"
        /*0030*/ 	.string	"Build cuda_13.0.r13.0/compiler.36424714_0"
        /*0030*/ 	.string	"-arch sm_100 -m 64 "



//--------------------- .note.nv.cuinfo           --------------------------
	.section	.note.nv.cuinfo,"",@"SHT_NOTE"
	.sectionflags	@"SHF_NOTE_NV_CUINFO"
        /*0018*/ 	.short	0x0002
        /*001a*/ 	.short	0x0064
        /*001c*/ 	.short	0x0082
	.zero		2


//--------------------- .nv.info                  --------------------------
	.section	.nv.info,"",@"SHT_CUDA_INFO"
	.align	4


	//----- nvinfo : EIATTR_REGCOUNT
	.align		4
        /*0000*/ 	.byte	0x04, 0x2f
        /*0002*/ 	.short	(.L_1 - .L_0)
	.align		4
.L_0:
        /*0004*/ 	.word	index@(_Z18center_crop_kernelyPfiiii)
        /*0008*/ 	.word	0x00000015


	//----- nvinfo : EIATTR_FRAME_SIZE
	.align		4
.L_1:
        /*000c*/ 	.byte	0x04, 0x11
        /*000e*/ 	.short	(.L_3 - .L_2)
	.align		4
.L_2:
        /*0010*/ 	.word	index@($__internal_0_$__cuda_sm3x_div_rn_noftz_f32_slowpath)
        /*0014*/ 	.word	0x00000000


	//----- nvinfo : EIATTR_FRAME_SIZE
	.align		4
.L_3:
        /*0018*/ 	.byte	0x04, 0x11
        /*001a*/ 	.short	(.L_5 - .L_4)
	.align		4
.L_4:
        /*001c*/ 	.word	index@(_Z18center_crop_kernelyPfiiii)
        /*0020*/ 	.word	0x00000000


	//----- nvinfo : EIATTR_MIN_STACK_SIZE
	.align		4
.L_5:
        /*0024*/ 	.byte	0x04, 0x12
        /*0026*/ 	.short	(.L_7 - .L_6)
	.align		4
.L_6:
        /*0028*/ 	.word	index@(_Z18center_crop_kernelyPfiiii)
        /*002c*/ 	.word	0x00000000
.L_7:


//--------------------- .nv.compat                --------------------------
	.section	.nv.compat,"",@"SHT_CUDA_COMPAT_INFO"
	.align	4
        /*0000*/ 	.byte	0x02, 0x09, 0x00, 0x00, 0x02, 0x02, 0x02, 0x00, 0x02, 0x05, 0x05, 0x00, 0x03, 0x07, 0x01, 0x01
        /*0010*/ 	.byte	0x02, 0x03, 0x00, 0x00, 0x02, 0x06, 0x01, 0x00, 0x04, 0x0b, 0x08, 0x00, 0x01, 0x00, 0x00, 0x00
        /*0020*/ 	.byte	0x00, 0x00, 0x00, 0x00


//--------------------- .nv.info._Z18center_crop_kernelyPfiiii --------------------------
	.section	.nv.info._Z18center_crop_kernelyPfiiii,"",@"SHT_CUDA_INFO"
	.sectionflags	@""
	.align	4


	//----- nvinfo : EIATTR_CUDA_API_VERSION
	.align		4
        /*0000*/ 	.byte	0x04, 0x37
        /*0002*/ 	.short	(.L_9 - .L_8)
.L_8:
        /*0004*/ 	.word	0x00000082


	//----- nvinfo : EIATTR_KPARAM_INFO
	.align		4
.L_9:
        /*0008*/ 	.byte	0x04, 0x17
        /*000a*/ 	.short	(.L_11 - .L_10)
.L_10:
        /*000c*/ 	.word	0x00000000
        /*0010*/ 	.short	0x0005
        /*0012*/ 	.short	0x001c
        /*0014*/ 	.byte	0x00, 0xf0, 0x11, 0x00


	//----- nvinfo : EIATTR_KPARAM_INFO
	.align		4
.L_11:
        /*0018*/ 	.byte	0x04, 0x17
        /*001a*/ 	.short	(.L_13 - .L_12)
.L_12:
        /*001c*/ 	.word	0x00000000
        /*0020*/ 	.short	0x0004
        /*0022*/ 	.short	0x0018
        /*0024*/ 	.byte	0x00, 0xf0, 0x11, 0x00


	//----- nvinfo : EIATTR_KPARAM_INFO
	.align		4
.L_13:
        /*0028*/ 	.byte	0x04, 0x17
        /*002a*/ 	.short	(.L_15 - .L_14)
.L_14:
        /*002c*/ 	.word	0x00000000
        /*0030*/ 	.short	0x0003
        /*0032*/ 	.short	0x0014
        /*0034*/ 	.byte	0x00, 0xf0, 0x11, 0x00


	//----- nvinfo : EIATTR_KPARAM_INFO
	.align		4
.L_15:
        /*0038*/ 	.byte	0x04, 0x17
        /*003a*/ 	.short	(.L_17 - .L_16)
.L_16:
        /*003c*/ 	.word	0x00000000
        /*0040*/ 	.short	0x0002
        /*0042*/ 	.short	0x0010
        /*0044*/ 	.byte	0x00, 0xf0, 0x11, 0x00


	//----- nvinfo : EIATTR_KPARAM_INFO
	.align		4
.L_17:
        /*0048*/ 	.byte	0x04, 0x17
        /*004a*/ 	.short	(.L_19 - .L_18)
.L_18:
        /*004c*/ 	.word	0x00000000
        /*0050*/ 	.short	0x0001
        /*0052*/ 	.short	0x0008
        /*0054*/ 	.byte	0x00, 0xf5, 0x21, 0x00


	//----- nvinfo : EIATTR_KPARAM_INFO
	.align		4
.L_19:
        /*0058*/ 	.byte	0x04, 0x17
        /*005a*/ 	.short	(.L_21 - .L_20)
.L_20:
        /*005c*/ 	.word	0x00000000
        /*0060*/ 	.short	0x0000
        /*0062*/ 	.short	0x0000
        /*0064*/ 	.byte	0x00, 0xf0, 0x21, 0x00


	//----- nvinfo : EIATTR_SPARSE_MMA_MASK
	.align		4
.L_21:
        /*0068*/ 	.byte	0x03, 0x50
        /*006a*/ 	.short	0x0000


	//----- nvinfo : EIATTR_MAXREG_COUNT
	.align		4
        /*006c*/ 	.byte	0x03, 0x1b
        /*006e*/ 	.short	0x00ff


	//----- nvinfo : EIATTR_MERCURY_ISA_VERSION
	.align		4
        /*0070*/ 	.byte	0x03, 0x5f
        /*0072*/ 	.short	0x0101


	//----- nvinfo : EIATTR_VRC_CTA_INIT_COUNT
	.align		4
        /*0074*/ 	.byte	0x02, 0x4a
	.zero		1
	.zero		1


	//----- nvinfo : EIATTR_EXIT_INSTR_OFFSETS
	.align		4
        /*0078*/ 	.byte	0x04, 0x1c
        /*007a*/ 	.short	(.L_23 - .L_22)


	//   ....[0]....
.L_22:
        /*007c*/ 	.word	0x000000c0


	//   ....[1]....
        /*0080*/ 	.word	0x00000540


	//----- nvinfo : EIATTR_CRS_STACK_SIZE
	.align		4
.L_23:
        /*0084*/ 	.byte	0x04, 0x1e
        /*0086*/ 	.short	(.L_25 - .L_24)
.L_24:
        /*0088*/ 	.word	0x00000000


	//----- nvinfo : EIATTR_CBANK_PARAM_SIZE
	.align		4
.L_25:
        /*008c*/ 	.byte	0x03, 0x19
        /*008e*/ 	.short	0x0020


	//----- nvinfo : EIATTR_PARAM_CBANK
	.align		4
        /*0090*/ 	.byte	0x04, 0x0a
        /*0092*/ 	.short	(.L_27 - .L_26)
	.align		4
.L_26:
        /*0094*/ 	.word	index@(.nv.constant0._Z18center_crop_kernelyPfiiii)
        /*0098*/ 	.short	0x0380
        /*009a*/ 	.short	0x0020


	//----- nvinfo : EIATTR_SW_WAR
	.align		4
.L_27:
        /*009c*/ 	.byte	0x04, 0x36
        /*009e*/ 	.short	(.L_29 - .L_28)
.L_28:
        /*00a0*/ 	.word	0x00000008
.L_29:


//--------------------- .nv.callgraph             --------------------------
	.section	.nv.callgraph,"",@"SHT_CUDA_CALLGRAPH"
	.align	4
	.sectionentsize	8
	.align		4
        /*0000*/ 	.word	0x00000000
	.align		4
        /*0004*/ 	.word	0xffffffff
	.align		4
        /*0008*/ 	.word	0x00000000
	.align		4
        /*000c*/ 	.word	0xfffffffe
	.align		4
        /*0010*/ 	.word	0x00000000
	.align		4
        /*0014*/ 	.word	0xfffffffd
	.align		4
        /*0018*/ 	.word	0x00000000
	.align		4
        /*001c*/ 	.word	0xfffffffc


//--------------------- .text._Z18center_crop_kernelyPfiiii --------------------------
	.section	.text._Z18center_crop_kernelyPfiiii,"ax",@progbits
	.align	128
        .global         _Z18center_crop_kernelyPfiiii
        .type           _Z18center_crop_kernelyPfiiii,@function
        .size           _Z18center_crop_kernelyPfiiii,(.L_x_18 - _Z18center_crop_kernelyPfiiii)
        .other          _Z18center_crop_kernelyPfiiii,@"STO_CUDA_ENTRY STV_DEFAULT"
_Z18center_crop_kernelyPfiiii:
.text._Z18center_crop_kernelyPfiiii:
[----:B------:R-:W-:Y:S01]  /*0000*/  LDC R1, c[0x0][0x37c] ;  /* 0x0000df00ff017b82 */ /* 0x000fe20000000800 */
[----:B------:R-:W0:Y:S07]  /*0010*/  S2R R0, SR_TID.Y ;  /* 0x0000000000007919 */ /* 0x000e2e0000002200 */
[----:B------:R-:W1:Y:S01]  /*0020*/  LDC R2, c[0x0][0x360] ;  /* 0x0000d800ff027b82 */ /* 0x000e620000000800 */
[----:B------:R-:W2:Y:S01]  /*0030*/  LDCU.64 UR6, c[0x0][0x398] ;  /* 0x00007300ff0677ac */ /* 0x000ea20008000a00 */
[----:B------:R-:W1:Y:S06]  /*0040*/  S2R R3, SR_TID.X ;  /* 0x0000000000037919 */ /* 0x000e6c0000002100 */
[----:B------:R-:W0:Y:S08]  /*0050*/  S2UR UR5, SR_CTAID.Y ;  /* 0x00000000000579c3 */ /* 0x000e300000002600 */
[----:B------:R-:W0:Y:S08]  /*0060*/  LDC R5, c[0x0][0x364] ;  /* 0x0000d900ff057b82 */ /* 0x000e300000000800 */
[----:B------:R-:W1:Y:S01]  /*0070*/  S2UR UR4, SR_CTAID.X ;  /* 0x00000000000479c3 */ /* 0x000e620000002500 */
[----:B0-----:R-:W-:-:S05]  /*0080*/  IMAD R5, R5, UR5, R0 ;  /* 0x0000000505057c24 */ /* 0x001fca000f8e0200 */
[----:B--2---:R-:W-:Y:S01]  /*0090*/  ISETP.GE.AND P0, PT, R5, UR7, PT ;  /* 0x0000000705007c0c */ /* 0x004fe2000bf06270 */
[----:B-1----:R-:W-:-:S05]  /*00a0*/  IMAD R2, R2, UR4, R3 ;  /* 0x0000000402027c24 */ /* 0x002fca000f8e0203 */
[----:B------:R-:W-:-:S13]  /*00b0*/  ISETP.GE.OR P0, PT, R2, UR6, P0 ;  /* 0x0000000602007c0c */ /* 0x000fda0008706670 */
[----:B------:R-:W-:Y:S05]  /*00c0*/  @P0 EXIT ;  /* 0x000000000000094d */ /* 0x000fea0003800000 */
[----:B------:R-:W0:Y:S01]  /*00d0*/  LDC.64 R6, c[0x0][0x390] ;  /* 0x0000e400ff067b82 */ /* 0x000e220000000a00 */
[----:B------:R-:W1:Y:S01]  /*00e0*/  LDCU UR4, c[0x0][0x380] ;  /* 0x00007000ff0477ac */ /* 0x000e620008000800 */
[----:B------:R-:W-:Y:S01]  /*00f0*/  IMAD.MOV.U32 R9, RZ, RZ, -0x3e000000 ;  /* 0xc2000000ff097424 */ /* 0x000fe200078e00ff */
[----:B------:R-:W-:Y:S01]  /*0100*/  UMOV UR5, URZ ;  /* 0x000000ff00057c82 */ /* 0x000fe20008000000 */
[----:B0-----:R-:W-:Y:S02]  /*0110*/  VIADD R0, R6, -UR6 ;  /* 0x8000000606007c36 */ /* 0x001fe40008000000 */
[----:B------:R-:W-:-:S03]  /*0120*/  VIADD R4, R7, -UR7 ;  /* 0x8000000707047c36 */ /* 0x000fc60008000000 */
[----:B------:R-:W-:Y:S02]  /*0130*/  LEA.HI R3, R0, R0, RZ, 0x1 ;  /* 0x0000000000037211 */ /* 0x000fe400078f08ff */
[----:B------:R-:W-:Y:S02]  /*0140*/  LEA.HI R4, R4, R4, RZ, 0x1 ;  /* 0x0000000404047211 */ /* 0x000fe400078f08ff */
[----:B------:R-:W-:Y:S02]  /*0150*/  LEA.HI.SX32 R3, R3, R2, 0x1f ;  /* 0x0000000203037211 */ /* 0x000fe400078ffaff */
[----:B------:R-:W-:Y:S02]  /*0160*/  LEA.HI.SX32 R4, R4, R5, 0x1f ;  /* 0x0000000504047211 */ /* 0x000fe400078ffaff */
[----:B------:R-:W-:Y:S02]  /*0170*/  I2FP.F32.S32 R10, R3 ;  /* 0x00000003000a7245 */ /* 0x000fe40000201400 */
[----:B------:R-:W-:-:S04]  /*0180*/  I2FP.F32.S32 R11, R4 ;  /* 0x00000004000b7245 */ /* 0x000fc80000201400 */
[----:B-1----:R-:W5:Y:S01]  /*0190*/  TEX.LL R10, R8, R10, R9, UR4, 2D, 0x7 ;  /* 0x28ff04090a087f60 */ /* 0x002f6200089e070a */
[----:B------:R-:W-:Y:S01]  /*01a0*/  IMAD.MOV.U32 R3, RZ, RZ, 0x3b808081 ;  /* 0x3b808081ff037424 */ /* 0x000fe200078e00ff */
[----:B------:R-:W-:Y:S01]  /*01b0*/  BSSY.RECONVERGENT B0, `(.L_x_0) ;  /* 0x0000011000007945 */ /* 0x000fe20003800200 */
[----:B------:R-:W-:-:S04]  /*01c0*/  IMAD.MOV.U32 R6, RZ, RZ, 0x437f0000 ;  /* 0x437f0000ff067424 */ /* 0x000fc800078e00ff */
[----:B------:R-:W-:-:S04]  /*01d0*/  FFMA R0, R3, -R6, 1 ;  /* 0x3f80000003007423 */ /* 0x000fc80000000806 */
[----:B------:R-:W-:Y:S01]  /*01e0*/  FFMA R3, R0, R3, 0.0039215688593685626984 ;  /* 0x3b80808100037423 */ /* 0x000fe20000000003 */
[----:B-----5:R-:W-:Y:S02]  /*01f0*/  LOP3.LUT R0, R10, 0xff, RZ, 0xc0, !PT ;  /* 0x000000ff0a007812 */ /* 0x020fe400078ec0ff */
[----:B------:R-:W-:Y:S02]  /*0200*/  LOP3.LUT R8, R8, 0xff, RZ, 0xc0, !PT ;  /* 0x000000ff08087812 */ /* 0x000fe400078ec0ff */
[----:B------:R-:W-:Y:S02]  /*0210*/  LOP3.LUT R9, R9, 0xff, RZ, 0xc0, !PT ;  /* 0x000000ff09097812 */ /* 0x000fe400078ec0ff */
[----:B------:R-:W0:Y:S08]  /*0220*/  I2F.U16 R0, R0 ;  /* 0x0000000000007306 */ /* 0x000e300000101000 */
[----:B0-----:R-:W0:Y:S01]  /*0230*/  FCHK P0, R0, 255 ;  /* 0x437f000000007902 */ /* 0x001e220000000000 */
[----:B------:R-:W-:-:S04]  /*0240*/  FFMA R4, R0, R3, RZ ;  /* 0x0000000300047223 */ /* 0x000fc800000000ff */
[----:B------:R-:W-:-:S04]  /*0250*/  FFMA R7, R4, -255, R0 ;  /* 0xc37f000004077823 */ /* 0x000fc80000000000 */
[----:B------:R-:W-:Y:S01]  /*0260*/  FFMA R4, R3, R7, R4 ;  /* 0x0000000703047223 */ /* 0x000fe20000000004 */
[----:B0-----:R-:W-:Y:S06]  /*0270*/  @!P0 BRA `(.L_x_1) ;  /* 0x0000000000108947 */ /* 0x001fec0003800000 */
[----:B------:R-:W-:Y:S01]  /*0280*/  IMAD.MOV.U32 R3, RZ, RZ, R0 ;  /* 0x000000ffff037224 */ /* 0x000fe200078e0000 */
[----:B------:R-:W-:-:S07]  /*0290*/  MOV R10, 0x2b0 ;  /* 0x000002b0000a7802 */ /* 0x000fce0000000f00 */
[----:B------:R-:W-:Y:S05]  /*02a0*/  CALL.REL.NOINC `($__internal_0_$__cuda_sm3x_div_rn_noftz_f32_slowpath) ;  /* 0x0000000000a87944 */ /* 0x000fea0003c00000 */
[----:B------:R-:W-:-:S07]  /*02b0*/  IMAD.MOV.U32 R4, RZ, RZ, R0 ;  /* 0x000000ffff047224 */ /* 0x000fce00078e0000 */
.L_x_1:
[----:B------:R-:W-:Y:S05]  /*02c0*/  BSYNC.RECONVERGENT B0 ;  /* 0x0000000000007941 */ /* 0x000fea0003800200 */
.L_x_0:
[----:B------:R-:W0:Y:S01]  /*02d0*/  I2F.U16 R3, R9 ;  /* 0x0000000900037306 */ /* 0x000e220000101000 */
[----:B------:R-:W-:Y:S01]  /*02e0*/  IMAD.MOV.U32 R7, RZ, RZ, 0x3b808081 ;  /* 0x3b808081ff077424 */ /* 0x000fe200078e00ff */
[----:B------:R-:W-:Y:S03]  /*02f0*/  BSSY.RECONVERGENT B0, `(.L_x_2) ;  /* 0x000000b000007945 */ /* 0x000fe60003800200 */
[----:B------:R-:W-:-:S04]  /*0300*/  FFMA R0, R7, -R6, 1 ;  /* 0x3f80000007007423 */ /* 0x000fc80000000806 */
[----:B------:R-:W-:Y:S01]  /*0310*/  FFMA R0, R0, R7, 0.0039215688593685626984 ;  /* 0x3b80808100007423 */ /* 0x000fe20000000007 */
[----:B0-----:R-:W0:Y:S03]  /*0320*/  FCHK P0, R3, 255 ;  /* 0x437f000003007902 */ /* 0x001e260000000000 */
[----:B------:R-:W-:-:S04]  /*0330*/  FFMA R10, R0, R3, RZ ;  /* 0x00000003000a7223 */ /* 0x000fc800000000ff */
[----:B------:R-:W-:-:S04]  /*0340*/  FFMA R7, R10, -255, R3 ;  /* 0xc37f00000a077823 */ /* 0x000fc80000000003 */
[----:B------:R-:W-:Y:S01]  /*0350*/  FFMA R7, R0, R7, R10 ;  /* 0x0000000700077223 */ /* 0x000fe2000000000a */
[----:B0-----:R-:W-:Y:S06]  /*0360*/  @!P0 BRA `(.L_x_3) ;  /* 0x00000000000c8947 */ /* 0x001fec0003800000 */
[----:B------:R-:W-:-:S07]  /*0370*/  MOV R10, 0x390 ;  /* 0x00000390000a7802 */ /* 0x000fce0000000f00 */
[----:B------:R-:W-:Y:S05]  /*0380*/  CALL.REL.NOINC `($__internal_0_$__cuda_sm3x_div_rn_noftz_f32_slowpath) ;  /* 0x0000000000707944 */ /* 0x000fea0003c00000 */
[----:B------:R-:W-:-:S07]  /*0390*/  IMAD.MOV.U32 R7, RZ, RZ, R0 ;  /* 0x000000ffff077224 */ /* 0x000fce00078e0000 */
.L_x_3:
[----:B------:R-:W-:Y:S05]  /*03a0*/  BSYNC.RECONVERGENT B0 ;  /* 0x0000000000007941 */ /* 0x000fea0003800200 */
.L_x_2:
[----:B------:R-:W0:Y:S01]  /*03b0*/  I2F.U16 R3, R8 ;  /* 0x0000000800037306 */ /* 0x000e220000101000 */
[----:B------:R-:W-:Y:S01]  /*03c0*/  HFMA2 R9, -RZ, RZ, 0.9375, -7.688999176025390625e-06 ;  /* 0x3b808081ff097431 */ /* 0x000fe200000001ff */
[----:B------:R-:W1:Y:S01]  /*03d0*/  LDCU.64 UR4, c[0x0][0x358] ;  /* 0x00006b00ff0477ac */ /* 0x000e620008000a00 */
[----:B------:R-:W-:Y:S03]  /*03e0*/  BSSY.RECONVERGENT B0, `(.L_x_4) ;  /* 0x000000b000007945 */ /* 0x000fe60003800200 */
[----:B------:R-:W-:Y:S02]  /*03f0*/  FFMA R0, R9, -R6, 1 ;  /* 0x3f80000009007423 */ /* 0x000fe40000000806 */
[----:B0-----:R-:W0:Y:S02]  /*0400*/  FCHK P0, R3, 255 ;  /* 0x437f000003007902 */ /* 0x001e240000000000 */
[----:B------:R-:W-:-:S04]  /*0410*/  FFMA R0, R0, R9, 0.0039215688593685626984 ;  /* 0x3b80808100007423 */ /* 0x000fc80000000009 */
[----:B------:R-:W-:-:S04]  /*0420*/  FFMA R10, R0, R3, RZ ;  /* 0x00000003000a7223 */ /* 0x000fc800000000ff */
[----:B------:R-:W-:-:S04]  /*0430*/  FFMA R9, R10, -255, R3 ;  /* 0xc37f00000a097823 */ /* 0x000fc80000000003 */
[----:B------:R-:W-:Y:S01]  /*0440*/  FFMA R13, R0, R9, R10 ;  /* 0x00000009000d7223 */ /* 0x000fe2000000000a */
[----:B01----:R-:W-:Y:S06]  /*0450*/  @!P0 BRA `(.L_x_5) ;  /* 0x00000000000c8947 */ /* 0x003fec0003800000 */
[----:B------:R-:W-:-:S07]  /*0460*/  MOV R10, 0x480 ;  /* 0x00000480000a7802 */ /* 0x000fce0000000f00 */
[----:B------:R-:W-:Y:S05]  /*0470*/  CALL.REL.NOINC `($__internal_0_$__cuda_sm3x_div_rn_noftz_f32_slowpath) ;  /* 0x0000000000347944 */ /* 0x000fea0003c00000 */
[----:B------:R-:W-:-:S07]  /*0480*/  IMAD.MOV.U32 R13, RZ, RZ, R0 ;  /* 0x000000ffff0d7224 */ /* 0x000fce00078e0000 */
.L_x_5:
[----:B------:R-:W-:Y:S05]  /*0490*/  BSYNC.RECONVERGENT B0 ;  /* 0x0000000000007941 */ /* 0x000fea0003800200 */
.L_x_4:
[----:B------:R-:W0:Y:S08]  /*04a0*/  LDC.64 R10, c[0x0][0x398] ;  /* 0x0000e600ff0a7b82 */ /* 0x000e300000000a00 */
[----:B------:R-:W1:Y:S01]  /*04b0*/  LDC.64 R8, c[0x0][0x388] ;  /* 0x0000e200ff087b82 */ /* 0x000e620000000a00 */
[-C--:B0-----:R-:W-:Y:S02]  /*04c0*/  IMAD R3, R5, R10.reuse, R2 ;  /* 0x0000000a05037224 */ /* 0x081fe400078e0202 */
[----:B------:R-:W-:-:S02]  /*04d0*/  IMAD R11, R11, R10, RZ ;  /* 0x0000000a0b0b7224 */ /* 0x000fc400078e02ff */
[----:B-1----:R-:W-:-:S05]  /*04e0*/  IMAD.WIDE R2, R3, 0x4, R8 ;  /* 0x0000000403027825 */ /* 0x002fca00078e0208 */
[----:B------:R-:W-:Y:S01]  /*04f0*/  STG.E desc[UR4][R2.64], R4 ;  /* 0x0000000402007986 */ /* 0x000fe2000c101904 */
[----:B------:R-:W-:-:S05]  /*0500*/  IMAD.WIDE R8, R11, 0x4, R2 ;  /* 0x000000040b087825 */ /* 0x000fca00078e0202 */
[----:B------:R-:W-:Y:S01]  /*0510*/  STG.E desc[UR4][R8.64], R7 ;  /* 0x0000000708007986 */ /* 0x000fe2000c101904 */
[----:B------:R-:W-:-:S05]  /*0520*/  IMAD.WIDE R10, R11, 0x4, R8 ;  /* 0x000000040b0a7825 */ /* 0x000fca00078e0208 */
[----:B------:R-:W-:Y:S01]  /*0530*/  STG.E desc[UR4][R10.64], R13 ;  /* 0x0000000d0a007986 */ /* 0x000fe2000c101904 */
[----:B------:R-:W-:Y:S05]  /*0540*/  EXIT ;  /* 0x000000000000794d */ /* 0x000fea0003800000 */
        .weak           $__internal_0_$__cuda_sm3x_div_rn_noftz_f32_slowpath
        .type           $__internal_0_$__cuda_sm3x_div_rn_noftz_f32_slowpath,@function
        .size           $__internal_0_$__cuda_sm3x_div_rn_noftz_f32_slowpath,(.L_x_18 - $__internal_0_$__cuda_sm3x_div_rn_noftz_f32_slowpath)
$__internal_0_$__cuda_sm3x_div_rn_noftz_f32_slowpath:
[----:B------:R-:W-:Y:S01]  /*0550*/  SHF.R.U32.HI R12, RZ, 0x17, R6 ;  /* 0x00000017ff0c7819 */ /* 0x000fe20000011606 */
[----:B------:R-:W-:Y:S01]  /*0560*/  BSSY.RECONVERGENT B1, `(.L_x_6) ;  /* 0x0000064000017945 */ /* 0x000fe20003800200 */
[----:B------:R-:W-:Y:S01]  /*0570*/  SHF.R.U32.HI R0, RZ, 0x17, R3 ;  /* 0x00000017ff007819 */ /* 0x000fe20000011603 */
[----:B------:R-:W-:Y:S01]  /*0580*/  IMAD.MOV.U32 R14, RZ, RZ, 0x437f0000 ;  /* 0x437f0000ff0e7424 */ /* 0x000fe200078e00ff */
[----:B------:R-:W-:Y:S02]  /*0590*/  LOP3.LUT R12, R12, 0xff, RZ, 0xc0, !PT ;  /* 0x000000ff0c0c7812 */ /* 0x000fe400078ec0ff */
[----:B------:R-:W-:-:S03]  /*05a0*/  LOP3.LUT R16, R0, 0xff, RZ, 0xc0, !PT ;  /* 0x000000ff00107812 */ /* 0x000fc600078ec0ff */
[----:B------:R-:W-:Y:S02]  /*05b0*/  VIADD R13, R12, 0xffffffff ;  /* 0xffffffff0c0d7836 */ /* 0x000fe40000000000 */
[----:B------:R-:W-:-:S03]  /*05c0*/  VIADD R15, R16, 0xffffffff ;  /* 0xffffffff100f7836 */ /* 0x000fc60000000000 */
[----:B------:R-:W-:-:S04]  /*05d0*/  ISETP.GT.U32.AND P0, PT, R13, 0xfd, PT ;  /* 0x000000fd0d00780c */ /* 0x000fc80003f04070 */
[----:B------:R-:W-:-:S13]  /*05e0*/  ISETP.GT.U32.OR P0, PT, R15, 0xfd, P0 ;  /* 0x000000fd0f00780c */ /* 0x000fda0000704470 */
[----:B------:R-:W-:Y:S01]  /*05f0*/  @!P0 IMAD.MOV.U32 R11, RZ, RZ, RZ ;  /* 0x000000ffff0b8224 */ /* 0x000fe200078e00ff */
[----:B------:R-:W-:Y:S06]  /*0600*/  @!P0 BRA `(.L_x_7) ;  /* 0x0000000000608947 */ /* 0x000fec0003800000 */
[----:B------:R-:W-:Y:S01]  /*0610*/  IMAD.MOV.U32 R0, RZ, RZ, 0x437f0000 ;  /* 0x437f0000ff007424 */ /* 0x000fe200078e00ff */
[----:B------:R-:W-:-:S04]  /*0620*/  FSETP.GTU.FTZ.AND P0, PT, |R3|, +INF , PT ;  /* 0x7f8000000300780b */ /* 0x000fc80003f1c200 */
[----:B------:R-:W-:-:S04]  /*0630*/  FSETP.GTU.FTZ.AND P1, PT, |R0|, +INF , PT ;  /* 0x7f8000000000780b */ /* 0x000fc80003f3c200 */
[----:B------:R-:W-:-:S13]  /*0640*/  PLOP3.LUT P0, PT, P0, P1, PT, 0xf8, 0x8f ;  /* 0x00000000008f781c */ /* 0x000fda0000703f70 */
[----:B------:R-:W-:Y:S05]  /*0650*/  @P0 BRA `(.L_x_8) ;  /* 0x00000004004c0947 */ /* 0x000fea0003800000 */
[----:B------:R-:W-:-:S13]  /*0660*/  LOP3.LUT P0, RZ, R14, 0x7fffffff, R3, 0xc8, !PT ;  /* 0x7fffffff0eff7812 */ /* 0x000fda000780c803 */
[----:B------:R-:W-:Y:S05]  /*0670*/  @!P0 BRA `(.L_x_9) ;  /* 0x00000004003c8947 */ /* 0x000fea0003800000 */
[C---:B------:R-:W-:Y:S02]  /*0680*/  FSETP.NEU.FTZ.AND P2, PT, |R3|.reuse, +INF , PT ;  /* 0x7f8000000300780b */ /* 0x040fe40003f5d200 */
[----:B------:R-:W-:Y:S02]  /*0690*/  FSETP.NEU.FTZ.AND P1, PT, |R0|, +INF , PT ;  /* 0x7f8000000000780b */ /* 0x000fe40003f3d200 */
[----:B------:R-:W-:-:S11]  /*06a0*/  FSETP.NEU.FTZ.AND P0, PT, |R3|, +INF , PT ;  /* 0x7f8000000300780b */ /* 0x000fd60003f1d200 */
[----:B------:R-:W-:Y:S05]  /*06b0*/  @!P1 BRA !P2, `(.L_x_9) ;  /* 0x00000004002c9947 */ /* 0x000fea0005000000 */
[----:B------:R-:W-:-:S04]  /*06c0*/  LOP3.LUT P2, RZ, R3, 0x7fffffff, RZ, 0xc0, !PT ;  /* 0x7fffffff03ff7812 */ /* 0x000fc8000784c0ff */
[----:B------:R-:W-:-:S13]  /*06d0*/  PLOP3.LUT P1, PT, P1, P2, PT, 0x2f, 0xf2 ;  /* 0x0000000000f2781c */ /* 0x000fda0000f24577 */
[----:B------:R-:W-:Y:S05]  /*06e0*/  @P1 BRA `(.L_x_10) ;  /* 0x0000000400181947 */ /* 0x000fea0003800000 */
[----:B------:R-:W-:-:S04]  /*06f0*/  LOP3.LUT P1, RZ, R14, 0x7fffffff, RZ, 0xc0, !PT ;  /* 0x7fffffff0eff7812 */ /* 0x000fc8000782c0ff */
[----:B------:R-:W-:-:S13]  /*0700*/  PLOP3.LUT P0, PT, P0, P1, PT, 0x2f, 0xf2 ;  /* 0x0000000000f2781c */ /* 0x000fda0000702577 */
[----:B------:R-:W-:Y:S05]  /*0710*/  @P0 BRA `(.L_x_11) ;  /* 0x0000000400000947 */ /* 0x000fea0003800000 */
[----:B------:R-:W-:Y:S02]  /*0720*/  ISETP.GE.AND P0, PT, R15, RZ, PT ;  /* 0x000000ff0f00720c */ /* 0x000fe40003f06270 */
[----:B------:R-:W-:-:S11]  /*0730*/  ISETP.GE.AND P1, PT, R13, RZ, PT ;  /* 0x000000ff0d00720c */ /* 0x000fd60003f26270 */
[----:B------:R-:W-:Y:S01]  /*0740*/  @P0 MOV R11, RZ ;  /* 0x000000ff000b0202 */ /* 0x000fe20000000f00 */
[----:B------:R-:W-:Y:S02]  /*0750*/  @!P0 IMAD.MOV.U32 R11, RZ, RZ, -0x40 ;  /* 0xffffffc0ff0b8424 */ /* 0x000fe400078e00ff */
[----:B------:R-:W-:Y:S01]  /*0760*/  @!P0 FFMA R3, R3, 1.84467440737095516160e+19, RZ ;  /* 0x5f80000003038823 */ /* 0x000fe200000000ff */
[----:B------:R-:W-:Y:S01]  /*0770*/  @!P1 FFMA R14, R0, 1.84467440737095516160e+19, RZ ;  /* 0x5f800000000e9823 */ /* 0x000fe200000000ff */
[----:B------:R-:W-:-:S07]  /*0780*/  @!P1 VIADD R11, R11, 0x40 ;  /* 0x000000400b0b9836 */ /* 0x000fce0000000000 */
.L_x_7:
[----:B------:R-:W-:Y:S01]  /*0790*/  LEA R13, R12, 0xc0800000, 0x17 ;  /* 0xc08000000c0d7811 */ /* 0x000fe200078eb8ff */
[----:B------:R-:W-:Y:S04]  /*07a0*/  BSSY.RECONVERGENT B2, `(.L_x_12) ;  /* 0x0000036000027945 */ /* 0x000fe80003800200 */
[----:B------:R-:W-:Y:S02]  /*07b0*/  IMAD.IADD R14, R14, 0x1, -R13 ;  /* 0x000000010e0e7824 */ /* 0x000fe400078e0a0d */
[----:B------:R-:W-:Y:S02]  /*07c0*/  VIADD R13, R16, 0xffffff81 ;  /* 0xffffff81100d7836 */ /* 0x000fe40000000000 */
[----:B------:R-:W0:Y:S01]  /*07d0*/  MUFU.RCP R15, R14 ;  /* 0x0000000e000f7308 */ /* 0x000e220000001000 */
[----:B------:R-:W-:Y:S01]  /*07e0*/  FADD.FTZ R17, -R14, -RZ ;  /* 0x800000ff0e117221 */ /* 0x000fe20000010100 */
[C---:B------:R-:W-:Y:S01]  /*07f0*/  IMAD R0, R13.reuse, -0x800000, R3 ;  /* 0xff8000000d007824 */ /* 0x040fe200078e0203 */
[----:B------:R-:W-:-:S05]  /*0800*/  IADD3 R12, PT, PT, R13, 0x7f, -R12 ;  /* 0x0000007f0d0c7810 */ /* 0x000fca0007ffe80c */
[----:B------:R-:W-:Y:S02]  /*0810*/  IMAD.IADD R12, R12, 0x1, R11 ;  /* 0x000000010c0c7824 */ /* 0x000fe400078e020b */
[----:B0-----:R-:W-:-:S04]  /*0820*/  FFMA R16, R15, R17, 1 ;  /* 0x3f8000000f107423 */ /* 0x001fc80000000011 */
[----:B------:R-:W-:-:S04]  /*0830*/  FFMA R18, R15, R16, R15 ;  /* 0x000000100f127223 */ /* 0x000fc8000000000f */
[----:B------:R-:W-:-:S04]  /*0840*/  FFMA R3, R0, R18, RZ ;  /* 0x0000001200037223 */ /* 0x000fc800000000ff */
[----:B------:R-:W-:-:S04]  /*0850*/  FFMA R16, R17, R3, R0 ;  /* 0x0000000311107223 */ /* 0x000fc80000000000 */
[----:B------:R-:W-:-:S04]  /*0860*/  FFMA R15, R18, R16, R3 ;  /* 0x00000010120f7223 */ /* 0x000fc80000000003 */
[----:B------:R-:W-:-:S04]  /*0870*/  FFMA R16, R17, R15, R0 ;  /* 0x0000000f11107223 */ /* 0x000fc80000000000 */
[----:B------:R-:W-:-:S05]  /*0880*/  FFMA R0, R18, R16, R15 ;  /* 0x0000001012007223 */ /* 0x000fca000000000f */
[----:B------:R-:W-:-:S04]  /*0890*/  SHF.R.U32.HI R3, RZ, 0x17, R0 ;  /* 0x00000017ff037819 */ /* 0x000fc80000011600 */
[----:B------:R-:W-:-:S05]  /*08a0*/  LOP3.LUT R3, R3, 0xff, RZ, 0xc0, !PT ;  /* 0x000000ff03037812 */ /* 0x000fca00078ec0ff */
[----:B------:R-:W-:-:S05]  /*08b0*/  IMAD.IADD R13, R3, 0x1, R12 ;  /* 0x00000001030d7824 */ /* 0x000fca00078e020c */
[----:B------:R-:W-:-:S04]  /*08c0*/  IADD3 R3, PT, PT, R13, -0x1, RZ ;  /* 0xffffffff0d037810 */ /* 0x000fc80007ffe0ff */
[----:B------:R-:W-:-:S13]  /*08d0*/  ISETP.GE.U32.AND P0, PT, R3, 0xfe, PT ;  /* 0x000000fe0300780c */ /* 0x000fda0003f06070 */
[----:B------:R-:W-:Y:S05]  /*08e0*/  @!P0 BRA `(.L_x_13) ;  /* 0x0000000000808947 */ /* 0x000fea0003800000 */
[----:B------:R-:W-:-:S13]  /*08f0*/  ISETP.GT.AND P0, PT, R13, 0xfe, PT ;  /* 0x000000fe0d00780c */ /* 0x000fda0003f04270 */
[----:B------:R-:W-:Y:S05]  /*0900*/  @P0 BRA `(.L_x_14) ;  /* 0x00000000006c0947 */ /* 0x000fea0003800000 */
[----:B------:R-:W-:-:S13]  /*0910*/  ISETP.GE.AND P0, PT, R13, 0x1, PT ;  /* 0x000000010d00780c */ /* 0x000fda0003f06270 */
[----:B------:R-:W-:Y:S05]  /*0920*/  @P0 BRA `(.L_x_15) ;  /* 0x0000000000740947 */ /* 0x000fea0003800000 */
[----:B------:R-:W-:Y:S02]  /*0930*/  ISETP.GE.AND P0, PT, R13, -0x18, PT ;  /* 0xffffffe80d00780c */ /* 0x000fe40003f06270 */
[----:B------:R-:W-:-:S11]  /*0940*/  LOP3.LUT R0, R0, 0x80000000, RZ, 0xc0, !PT ;  /* 0x8000000000007812 */ /* 0x000fd600078ec0ff */
[----:B------:R-:W-:Y:S05]  /*0950*/  @!P0 BRA `(.L_x_15) ;  /* 0x0000000000688947 */ /* 0x000fea0003800000 */
[CCC-:B------:R-:W-:Y:S01]  /*0960*/  FFMA.RZ R3, R18.reuse, R16.reuse, R15.reuse ;  /* 0x0000001012037223 */ /* 0x1c0fe2000000c00f */
[C---:B------:R-:W-:Y:S02]  /*0970*/  VIADD R14, R13.reuse, 0x20 ;  /* 0x000000200d0e7836 */ /* 0x040fe40000000000 */
[CCC-:B------:R-:W-:Y:S01]  /*0980*/  FFMA.RM R12, R18.reuse, R16.reuse, R15.reuse ;  /* 0x00000010120c7223 */ /* 0x1c0fe2000000400f */
[----:B------:R-:W-:Y:S02]  /*0990*/  ISETP.NE.AND P2, PT, R13, RZ, PT ;  /* 0x000000ff0d00720c */ /* 0x000fe40003f45270 */
[----:B------:R-:W-:Y:S01]  /*09a0*/  LOP3.LUT R11, R3, 0x7fffff, RZ, 0xc0, !PT ;  /* 0x007fffff030b7812 */ /* 0x000fe200078ec0ff */
[----:B------:R-:W-:Y:S01]  /*09b0*/  FFMA.RP R3, R18, R16, R15 ;  /* 0x0000001012037223 */ /* 0x000fe2000000800f */
[----:B------:R-:W-:Y:S01]  /*09c0*/  ISETP.NE.AND P1, PT, R13, RZ, PT ;  /* 0x000000ff0d00720c */ /* 0x000fe20003f25270 */
[----:B------:R-:W-:Y:S01]  /*09d0*/  IMAD.MOV R13, RZ, RZ, -R13 ;  /* 0x000000ffff0d7224 */ /* 0x000fe200078e0a0d */
[----:B------:R-:W-:-:S02]  /*09e0*/  LOP3.LUT R11, R11, 0x800000, RZ, 0xfc, !PT ;  /* 0x008000000b0b7812 */ /* 0x000fc400078efcff */
[----:B------:R-:W-:Y:S02]  /*09f0*/  FSETP.NEU.FTZ.AND P0, PT, R3, R12, PT ;  /* 0x0000000c0300720b */ /* 0x000fe40003f1d000 */
[----:B------:R-:W-:Y:S02]  /*0a00*/  SHF.L.U32 R14, R11, R14, RZ ;  /* 0x0000000e0b0e7219 */ /* 0x000fe400000006ff */
[----:B------:R-:W-:Y:S02]  /*0a10*/  SEL R12, R13, RZ, P2 ;  /* 0x000000ff0d0c7207 */ /* 0x000fe40001000000 */
[----:B------:R-:W-:Y:S02]  /*0a20*/  ISETP.NE.AND P1, PT, R14, RZ, P1 ;  /* 0x000000ff0e00720c */ /* 0x000fe40000f25270 */
[----:B------:R-:W-:Y:S02]  /*0a30*/  SHF.R.U32.HI R12, RZ, R12, R11 ;  /* 0x0000000cff0c7219 */ /* 0x000fe4000001160b */
[----:B------:R-:W-:-:S02]  /*0a40*/  PLOP3.LUT P0, PT, P0, P1, PT, 0xf8, 0x8f ;  /* 0x00000000008f781c */ /* 0x000fc40000703f70 */
[----:B------:R-:W-:Y:S02]  /*0a50*/  SHF.R.U32.HI R14, RZ, 0x1, R12 ;  /* 0x00000001ff0e7819 */ /* 0x000fe4000001160c */
[----:B------:R-:W-:-:S04]  /*0a60*/  SEL R3, RZ, 0x1, !P0 ;  /* 0x00000001ff037807 */ /* 0x000fc80004000000 */
[----:B------:R-:W-:-:S04]  /*0a70*/  LOP3.LUT R3, R3, 0x1, R14, 0xf8, !PT ;  /* 0x0000000103037812 */ /* 0x000fc800078ef80e */
[----:B------:R-:W-:-:S05]  /*0a80*/  LOP3.LUT R3, R3, R12, RZ, 0xc0, !PT ;  /* 0x0000000c03037212 */ /* 0x000fca00078ec0ff */
[----:B------:R-:W-:-:S05]  /*0a90*/  IMAD.IADD R3, R14, 0x1, R3 ;  /* 0x000000010e037824 */ /* 0x000fca00078e0203 */
[----:B------:R-:W-:Y:S01]  /*0aa0*/  LOP3.LUT R0, R3, R0, RZ, 0xfc, !PT ;  /* 0x0000000003007212 */ /* 0x000fe200078efcff */
[----:B------:R-:W-:Y:S06]  /*0ab0*/  BRA `(.L_x_15) ;  /* 0x0000000000107947 */ /* 0x000fec0003800000 */
.L_x_14:
[----:B------:R-:W-:-:S04]  /*0ac0*/  LOP3.LUT R0, R0, 0x80000000, RZ, 0xc0, !PT ;  /* 0x8000000000007812 */ /* 0x000fc800078ec0ff */
[----:B------:R-:W-:Y:S01]  /*0ad0*/  LOP3.LUT R0, R0, 0x7f800000, RZ, 0xfc, !PT ;  /* 0x7f80000000007812 */ /* 0x000fe200078efcff */
[----:B------:R-:W-:Y:S06]  /*0ae0*/  BRA `(.L_x_15) ;  /* 0x0000000000047947 */ /* 0x000fec0003800000 */
.L_x_13:
[----:B------:R-:W-:-:S07]  /*0af0*/  IMAD R0, R12, 0x800000, R0 ;  /* 0x008000000c007824 */ /* 0x000fce00078e0200 */
.L_x_15:
[----:B------:R-:W-:Y:S05]  /*0b00*/  BSYNC.RECONVERGENT B2 ;  /* 0x0000000000027941 */ /* 0x000fea0003800200 */
.L_x_12:
[----:B------:R-:W-:Y:S05]  /*0b10*/  BRA `(.L_x_16) ;  /* 0x0000000000207947 */ /* 0x000fea0003800000 */
.L_x_11:
[----:B------:R-:W-:-:S04]  /*0b20*/  LOP3.LUT R0, R14, 0x80000000, R3, 0x48, !PT ;  /* 0x800000000e007812 */ /* 0x000fc800078e4803 */
[----:B------:R-:W-:Y:S01]  /*0b30*/  LOP3.LUT R0, R0, 0x7f800000, RZ, 0xfc, !PT ;  /* 0x7f80000000007812 */ /* 0x000fe200078efcff */
[----:B------:R-:W-:Y:S06]  /*0b40*/  BRA `(.L_x_16) ;  /* 0x0000000000147947 */ /* 0x000fec0003800000 */
.L_x_10:
[----:B------:R-:W-:Y:S01]  /*0b50*/  LOP3.LUT R0, R14, 0x80000000, R3, 0x48, !PT ;  /* 0x800000000e007812 */ /* 0x000fe200078e4803 */
[----:B------:R-:W-:Y:S06]  /*0b60*/  BRA `(.L_x_16) ;  /* 0x00000000000c7947 */ /* 0x000fec0003800000 */
.L_x_9:
[----:B------:R-:W0:Y:S01]  /*0b70*/  MUFU.RSQ R0, -QNAN ;  /* 0xffc0000000007908 */ /* 0x000e220000001400 */
[----:B------:R-:W-:Y:S05]  /*0b80*/  BRA `(.L_x_16) ;  /* 0x0000000000047947 */ /* 0x000fea0003800000 */
.L_x_8:
[----:B------:R-:W-:-:S07]  /*0b90*/  FADD.FTZ R0, R3, R0 ;  /* 0x0000000003007221 */ /* 0x000fce0000010000 */
.L_x_16:
[----:B------:R-:W-:Y:S05]  /*0ba0*/  BSYNC.RECONVERGENT B1 ;  /* 0x0000000000017941 */ /* 0x000fea0003800200 */
.L_x_6:
[----:B------:R-:W-:-:S04]  /*0bb0*/  IMAD.MOV.U32 R11, RZ, RZ, 0x0 ;  /* 0x00000000ff0b7424 */ /* 0x000fc800078e00ff */
[----:B0-----:R-:W-:Y:S05]  /*0bc0*/  RET.REL.NODEC R10 `(_Z18center_crop_kernelyPfiiii) ;  /* 0xfffffff40a0c7950 */ /* 0x001fea0003c3ffff */
.L_x_17:
[----:B------:R-:W-:-:S00]  /*0bd0*/  BRA `(.L_x_17) ;  /* 0xfffffffc00fc7947 */ /* 0x000fc0000383ffff */
[----:B------:R-:W-:-:S00]  /*0be0*/  NOP ;  /* 0x0000000000007918 */ /* 0x000fc00000000000 */
        /* <DEDUP_REMOVED lines=9> */
.L_x_18:


//--------------------- .nv.shared.reserved.0     --------------------------
	.section	.nv.shared.reserved.0,"aw",@nobits
	.weak		__nv_reservedSMEM_offset_0_alias
	.size		__nv_reservedSMEM_offset_0_alias, 0, 64
	.other		__nv_reservedSMEM_offset_0_alias,@"STO_CUDA_RESERVED_SHARED STV_DEFAULT"
__nv_reservedSMEM_offset_0_alias:
	.zero		0
	.zero		64


//--------------------- .nv.constant0._Z18center_crop_kernelyPfiiii --------------------------
	.section	.nv.constant0._Z18center_crop_kernelyPfiiii,"a",@progbits
	.sectionflags	@""
	.align	4
.nv.constant0._Z18center_crop_kernelyPfiiii:
	.zero		928


//--------------------- SYMBOLS --------------------------

	.type		.nv.reservedSmem.offset0,@object
	.size		.nv.reservedSmem.offset0,0x4
